//
// Generated by NVIDIA NVVM Compiler
//
// Compiler Build ID: CL-36424714
// Cuda compilation tools, release 13.0, V13.0.88
// Based on NVVM 20.0.0
//

.version 9.0
.target sm_100
.address_size 64

	// .globl	_Z13convertToGrayPhS_ii

.visible .entry _Z13convertToGrayPhS_ii(
	.param .u64 .ptr .align 1 _Z13convertToGrayPhS_ii_param_0,
	.param .u64 .ptr .align 1 _Z13convertToGrayPhS_ii_param_1,
	.param .u32 _Z13convertToGrayPhS_ii_param_2,
	.param .u32 _Z13convertToGrayPhS_ii_param_3
)
{
	.reg .pred 	%p<4>;
	.reg .b16 	%rs<7>;
	.reg .b32 	%r<15>;
	.reg .b64 	%rd<9>;

	ld.param.u64 	%rd1, [_Z13convertToGrayPhS_ii_param_0];
	ld.param.u64 	%rd2, [_Z13convertToGrayPhS_ii_param_1];
	ld.param.u32 	%r3, [_Z13convertToGrayPhS_ii_param_2];
	ld.param.u32 	%r4, [_Z13convertToGrayPhS_ii_param_3];
	mov.u32 	%r6, %ctaid.x;
	mov.u32 	%r7, %ntid.x;
	mov.u32 	%r8, %tid.x;
	mad.lo.s32 	%r1, %r6, %r7, %r8;
	mov.u32 	%r9, %ctaid.y;
	mov.u32 	%r10, %ntid.y;
	mov.u32 	%r11, %tid.y;
	mad.lo.s32 	%r12, %r9, %r10, %r11;
	setp.ge.s32 	%p1, %r1, %r3;
	setp.ge.s32 	%p2, %r12, %r4;
	or.pred  	%p3, %p1, %p2;
	@%p3 bra 	$L__BB0_2;
	cvta.to.global.u64 	%rd3, %rd1;
	cvta.to.global.u64 	%rd4, %rd2;
	mad.lo.s32 	%r13, %r3, %r12, %r1;
	mul.lo.s32 	%r14, %r13, 3;
	cvt.s64.s32 	%rd5, %r14;
	add.s64 	%rd6, %rd3, %rd5;
	ld.global.u8 	%rs1, [%rd6];
	ld.global.u8 	%rs2, [%rd6+1];
	ld.global.u8 	%rs3, [%rd6+2];
	add.s16 	%rs4, %rs2, %rs1;
	add.s16 	%rs5, %rs4, %rs3;
	mul.hi.u16 	%rs6, %rs5, 21846;
	cvt.s64.s32 	%rd7, %r13;
	add.s64 	%rd8, %rd4, %rd7;
	st.global.u8 	[%rd8], %rs6;
$L__BB0_2:
	ret;

}


// ===== COMPILED SASS (sm_100) =====

	.target	sm_100

	.elftype	@"ET_EXEC"


//--------------------- .note.nv.tkinfo           --------------------------
	.section	.note.nv.tkinfo,"",@"SHT_NOTE"
	.sectionflags	@"SHF_NOTE_NV_TKINFO"
	.tkinfo
        /*0018*/ 	.word	0x00000002
        /*0030*/ 	.string	""
        /*0030*/ 	.string	"ptxas"
        /*0030*/ 	.string	"Cuda compilation tools, release 13.0, V13.0.88"
        /*0030*/ 	.string	"Build cuda_13.0.r13.0/compiler.36424714_0"
        /*0030*/ 	.string	"-arch sm_100 -m 64 "



//--------------------- .note.nv.cuinfo           --------------------------
	.section	.note.nv.cuinfo,"",@"SHT_NOTE"
	.sectionflags	@"SHF_NOTE_NV_CUINFO"
        /*0018*/ 	.short	0x0002
        /*001a*/ 	.short	0x0064
        /*001c*/ 	.short	0x0082
	.zero		2


//--------------------- .nv.info                  --------------------------
	.section	.nv.info,"",@"SHT_CUDA_INFO"
	.align	4


	//----- nvinfo : EIATTR_REGCOUNT
	.align		4
        /*0000*/ 	.byte	0x04, 0x2f
        /*0002*/ 	.short	(.L_1 - .L_0)
	.align		4
.L_0:
        /*0004*/ 	.word	index@(_Z13convertToGrayPhS_ii)
        /*0008*/ 	.word	0x0000000a


	//----- nvinfo : EIATTR_FRAME_SIZE
	.align		4
.L_1:
        /*000c*/ 	.byte	0x04, 0x11
        /*000e*/ 	.short	(.L_3 - .L_2)
	.align		4
.L_2:
        /*0010*/ 	.word	index@(_Z13convertToGrayPhS_ii)
        /*0014*/ 	.word	0x00000000


	//----- nvinfo : EIATTR_MIN_STACK_SIZE
	.align		4
.L_3:
        /*0018*/ 	.byte	0x04, 0x12
        /*001a*/ 	.short	(.L_5 - .L_4)
	.align		4
.L_4:
        /*001c*/ 	.word	index@(_Z13convertToGrayPhS_ii)
        /*0020*/ 	.word	0x00000000
.L_5:


//--------------------- .nv.compat                --------------------------
	.section	.nv.compat,"",@"SHT_CUDA_COMPAT_INFO"
	.align	4
        /*0000*/ 	.byte	0x02, 0x09, 0x00, 0x00, 0x02, 0x02, 0x01, 0x00, 0x02, 0x05, 0x05, 0x00, 0x03, 0x07, 0x01, 0x01
        /*0010*/ 	.byte	0x02, 0x03, 0x00, 0x00, 0x02, 0x06, 0x01, 0x00, 0x04, 0x0b, 0x08, 0x00, 0x09, 0x00, 0x00, 0x00
        /*0020*/ 	.byte	0x00, 0x00, 0x00, 0x00


//--------------------- .nv.info._Z13convertToGrayPhS_ii --------------------------
	.section	.nv.info._Z13convertToGrayPhS_ii,"",@"SHT_CUDA_INFO"
	.sectionflags	@""
	.align	4


	//----- nvinfo : EIATTR_CUDA_API_VERSION
	.align		4
        /*0000*/ 	.byte	0x04, 0x37
        /*0002*/ 	.short	(.L_7 - .L_6)
.L_6:
        /*0004*/ 	.word	0x00000082


	//----- nvinfo : EIATTR_KPARAM_INFO
	.align		4
.L_7:
        /*0008*/ 	.byte	0x04, 0x17
        /*000a*/ 	.short	(.L_9 - .L_8)
.L_8:
        /*000c*/ 	.word	0x00000000
        /*0010*/ 	.short	0x0003
        /*0012*/ 	.short	0x0014
        /*0014*/ 	.byte	0x00, 0xf0, 0x11, 0x00


	//----- nvinfo : EIATTR_KPARAM_INFO
	.align		4
.L_9:
        /*0018*/ 	.byte	0x04, 0x17
        /*001a*/ 	.short	(.L_11 - .L_10)
.L_10:
        /*001c*/ 	.word	0x00000000
        /*0020*/ 	.short	0x0002
        /*0022*/ 	.short	0x0010
        /*0024*/ 	.byte	0x00, 0xf0, 0x11, 0x00


	//----- nvinfo : EIATTR_KPARAM_INFO
	.align		4
.L_11:
        /*0028*/ 	.byte	0x04, 0x17
        /*002a*/ 	.short	(.L_13 - .L_12)
.L_12:
        /*002c*/ 	.word	0x00000000
        /*0030*/ 	.short	0x0001
        /*0032*/ 	.short	0x0008
        /*0034*/ 	.byte	0x00, 0xf5, 0x21, 0x00


	//----- nvinfo : EIATTR_KPARAM_INFO
	.align		4
.L_13:
        /*0038*/ 	.byte	0x04, 0x17
        /*003a*/ 	.short	(.L_15 - .L_14)
.L_14:
        /*003c*/ 	.word	0x00000000
        /*0040*/ 	.short	0x0000
        /*0042*/ 	.short	0x0000
        /*0044*/ 	.byte	0x00, 0xf5, 0x21, 0x00


	//----- nvinfo : EIATTR_SPARSE_MMA_MASK
	.align		4
.L_15:
        /*0048*/ 	.byte	0x03, 0x50
        /*004a*/ 	.short	0x0000


	//----- nvinfo : EIATTR_MAXREG_COUNT
	.align		4
        /*004c*/ 	.byte	0x03, 0x1b
        /*004e*/ 	.short	0x00ff


	//----- nvinfo : EIATTR_MERCURY_ISA_VERSION
	.align		4
        /*0050*/ 	.byte	0x03, 0x5f
        /*0052*/ 	.short	0x0101


	//----- nvinfo : EIATTR_VRC_CTA_INIT_COUNT
	.align		4
        /*0054*/ 	.byte	0x02, 0x4a
	.zero		1
	.zero		1


	//----- nvinfo : EIATTR_EXIT_INSTR_OFFSETS
	.align		4
        /*0058*/ 	.byte	0x04, 0x1c
        /*005a*/ 	.short	(.L_17 - .L_16)


	//   ....[0]....
.L_16:
        /*005c*/ 	.word	0x000000c0


	//   ....[1]....
        /*0060*/ 	.word	0x000001c0


	//----- nvinfo : EIATTR_CBANK_PARAM_SIZE
	.align		4
.L_17:
        /*0064*/ 	.byte	0x03, 0x19
        /*0066*/ 	.short	0x0018


	//----- nvinfo : EIATTR_PARAM_CBANK
	.align		4
        /*0068*/ 	.byte	0x04, 0x0a
        /*006a*/ 	.short	(.L_19 - .L_18)
	.align		4
.L_18:
        /*006c*/ 	.word	index@(.nv.constant0._Z13convertToGrayPhS_ii)
        /*0070*/ 	.short	0x0380
        /*0072*/ 	.short	0x0018


	//----- nvinfo : EIATTR_SW_WAR
	.align		4
.L_19:
        /*0074*/ 	.byte	0x04, 0x36
        /*0076*/ 	.short	(.L_21 - .L_20)
.L_20:
        /*0078*/ 	.word	0x00000008
.L_21:


//--------------------- .nv.callgraph             --------------------------
	.section	.nv.callgraph,"",@"SHT_CUDA_CALLGRAPH"
	.align	4
	.sectionentsize	8
	.align		4
        /*0000*/ 	.word	0x00000000
	.align		4
        /*0004*/ 	.word	0xffffffff
	.align		4
        /*0008*/ 	.word	0x00000000
	.align		4
        /*000c*/ 	.word	0xfffffffe
	.align		4
        /*0010*/ 	.word	0x00000000
	.align		4
        /*0014*/ 	.word	0xfffffffd
	.align		4
        /*0018*/ 	.word	0x00000000
	.align		4
        /*001c*/ 	.word	0xfffffffc


//--------------------- .text._Z13convertToGrayPhS_ii --------------------------
	.section	.text._Z13convertToGrayPhS_ii,"ax",@progbits
	.align	128
        .global         _Z13convertToGrayPhS_ii
        .type           _Z13convertToGrayPhS_ii,@function
        .size           _Z13convertToGrayPhS_ii,(.L_x_1 - _Z13convertToGrayPhS_ii)
        .other          _Z13convertToGrayPhS_ii,@"STO_CUDA_ENTRY STV_DEFAULT"
_Z13convertToGrayPhS_ii:
.text._Z13convertToGrayPhS_ii:
[----:B------:R-:W-:Y:S01]  /*0000*/  LDC R1, c[0x0][0x37c] ;  /* 0x0000df00ff017b82 */ /* 0x000fe20000000800 */
[----:B------:R-:W0:Y:S07]  /*0010*/  S2R R2, SR_TID.Y ;  /* 0x0000000000027919 */ /* 0x000e2e0000002200 */
[----:B------:R-:W1:Y:S01]  /*0020*/  LDC R0, c[0x0][0x360] ;  /* 0x0000d800ff007b82 */ /* 0x000e620000000800 */
[----:B------:R-:W2:Y:S01]  /*0030*/  LDCU.64 UR6, c[0x0][0x390] ;  /* 0x00007200ff0677ac */ /* 0x000ea20008000a00 */
[----:B------:R-:W1:Y:S06]  /*0040*/  S2R R5, SR_TID.X ;  /* 0x0000000000057919 */ /* 0x000e6c0000002100 */
[----:B------:R-:W0:Y:S08]  /*0050*/  S2UR UR5, SR_CTAID.Y ;  /* 0x00000000000579c3 */ /* 0x000e300000002600 */
[----:B------:R-:W0:Y:S08]  /*0060*/  LDC R3, c[0x0][0x364] ;  /* 0x0000d900ff037b82 */ /* 0x000e300000000800 */
[----:B------:R-:W1:Y:S01]  /*0070*/  S2UR UR4, SR_CTAID.X ;  /* 0x00000000000479c3 */ /* 0x000e620000002500 */
[----:B0-----:R-:W-:-:S05]  /*0080*/  IMAD R3, R3, UR5, R2 ;  /* 0x0000000503037c24 */ /* 0x001fca000f8e0202 */
[----:B--2---:R-:W-:Y:S01]  /*0090*/  ISETP.GE.AND P0, PT, R3, UR7, PT ;  /* 0x0000000703007c0c */ /* 0x004fe2000bf06270 */
[----:B-1----:R-:W-:-:S05]  /*00a0*/  IMAD R0, R0, UR4, R5 ;  /* 0x0000000400007c24 */ /* 0x002fca000f8e0205 */
[----:B------:R-:W-:-:S13]  /*00b0*/  ISETP.GE.OR P0, PT, R0, UR6, P0 ;  /* 0x0000000600007c0c */ /* 0x000fda0008706670 */
[----:B------:R-:W-:Y:S05]  /*00c0*/  @P0 EXIT ;  /* 0x000000000000094d */ /* 0x000fea0003800000 */
[----:B------:R-:W0:Y:S01]  /*00d0*/  LDCU.128 UR8, c[0x0][0x380] ;  /* 0x00007000ff0877ac */ /* 0x000e220008000c00 */
[----:B------:R-:W-:Y:S01]  /*00e0*/  IMAD R0, R3, UR6, R0 ;  /* 0x0000000603007c24 */ /* 0x000fe2000f8e0200 */
[----:B------:R-:W1:Y:S03]  /*00f0*/  LDCU.64 UR4, c[0x0][0x358] ;  /* 0x00006b00ff0477ac */ /* 0x000e660008000a00 */
[----:B------:R-:W-:-:S05]  /*0100*/  IMAD R3, R0, 0x3, RZ ;  /* 0x0000000300037824 */ /* 0x000fca00078e02ff */
[----:B0-----:R-:W-:-:S04]  /*0110*/  IADD3 R2, P0, PT, R3, UR8, RZ ;  /* 0x0000000803027c10 */ /* 0x001fc8000ff1e0ff */
[----:B------:R-:W-:-:S05]  /*0120*/  LEA.HI.X.SX32 R3, R3, UR9, 0x1, P0 ;  /* 0x0000000903037c11 */ /* 0x000fca00080f0eff */
[----:B-1----:R-:W2:Y:S04]  /*0130*/  LDG.E.U8 R4, desc[UR4][R2.64] ;  /* 0x0000000402047981 */ /* 0x002ea8000c1e1100 */
[----:B------:R-:W2:Y:S04]  /*0140*/  LDG.E.U8 R5, desc[UR4][R2.64+0x1] ;  /* 0x0000010402057981 */ /* 0x000ea8000c1e1100 */
[----:B------:R-:W2:Y:S02]  /*0150*/  LDG.E.U8 R6, desc[UR4][R2.64+0x2] ;  /* 0x0000020402067981 */ /* 0x000ea4000c1e1100 */
[----:B--2---:R-:W-:-:S02]  /*0160*/  IADD3 R5, PT, PT, R6, R5, R4 ;  /* 0x0000000506057210 */ /* 0x004fc40007ffe004 */
[----:B------:R-:W-:-:S03]  /*0170*/  IADD3 R4, P0, PT, R0, UR10, RZ ;  /* 0x0000000a00047c10 */ /* 0x000fc6000ff1e0ff */
[----:B------:R-:W-:Y:S01]  /*0180*/  IMAD R7, R5, 0x5556, RZ ;  /* 0x0000555605077824 */ /* 0x000fe200078e02ff */
[----:B------:R-:W-:-:S04]  /*0190*/  LEA.HI.X.SX32 R5, R0, UR11, 0x1, P0 ;  /* 0x0000000b00057c11 */ /* 0x000fc800080f0eff */
[----:B------:R-:W-:-:S05]  /*01a0*/  SHF.R.U32.HI R7, RZ, 0x10, R7 ;  /* 0x00000010ff077819 */ /* 0x000fca0000011607 */
[----:B------:R-:W-:Y:S01]  /*01b0*/  STG.E.U8 desc[UR4][R4.64], R7 ;  /* 0x0000000704007986 */ /* 0x000fe2000c101104 */
[----:B------:R-:W-:Y:S05]  /*01c0*/  EXIT ;  /* 0x000000000000794d */ /* 0x000fea0003800000 */
.L_x_0:
[----:B------:R-:W-:-:S00]  /*01d0*/  BRA `(.L_x_0) ;  /* 0xfffffffc00fc7947 */ /* 0x000fc0000383ffff */
[----:B------:R-:W-:-:S00]  /*01e0*/  NOP ;  /* 0x0000000000007918 */ /* 0x000fc00000000000 */
        /* <DEDUP_REMOVED lines=9> */
.L_x_1:


//--------------------- .nv.shared.reserved.0     --------------------------
	.section	.nv.shared.reserved.0,"aw",@nobits
	.weak		__nv_reservedSMEM_offset_0_alias
	.size		__nv_reservedSMEM_offset_0_alias, 0, 64
	.other		__nv_reservedSMEM_offset_0_alias,@"STO_CUDA_RESERVED_SHARED STV_DEFAULT"
__nv_reservedSMEM_offset_0_alias:
	.zero		0
	.zero		64


//--------------------- .nv.constant0._Z13convertToGrayPhS_ii --------------------------
	.section	.nv.constant0._Z13convertToGrayPhS_ii,"a",@progbits
	.sectionflags	@""
	.align	4
.nv.constant0._Z13convertToGrayPhS_ii:
	.zero		920


//--------------------- SYMBOLS --------------------------

	.type		.nv.reservedSmem.offset0,@object
	.size		.nv.reservedSmem.offset0,0x4
